//
// Generated by NVIDIA NVVM Compiler
//
// Compiler Build ID: CL-36424714
// Cuda compilation tools, release 13.0, V13.0.88
// Based on NVVM 20.0.0
//

.version 9.0
.target sm_100
.address_size 64

	// .globl	_Z7bellmanPfii
// _ZZ7bellmanPfiiE6s_grid has been demoted

.visible .entry _Z7bellmanPfii(
	.param .u64 .ptr .align 1 _Z7bellmanPfii_param_0,
	.param .u32 _Z7bellmanPfii_param_1,
	.param .u32 _Z7bellmanPfii_param_2
)
{
	.reg .pred 	%p<8>;
	.reg .b32 	%r<22>;
	.reg .b32 	%f<3>;
	.reg .b64 	%rd<5>;
	// demoted variable
	.shared .align 4 .b8 _ZZ7bellmanPfiiE6s_grid[4096];
	ld.param.u64 	%rd2, [_Z7bellmanPfii_param_0];
	ld.param.u32 	%r5, [_Z7bellmanPfii_param_1];
	ld.param.u32 	%r6, [_Z7bellmanPfii_param_2];
	cvta.to.global.u64 	%rd3, %rd2;
	mov.u32 	%r7, %ctaid.x;
	mov.u32 	%r8, %ntid.x;
	mov.u32 	%r9, %tid.x;
	mad.lo.s32 	%r10, %r7, %r8, %r9;
	mov.u32 	%r11, %ctaid.y;
	mov.u32 	%r12, %ntid.y;
	mov.u32 	%r13, %tid.y;
	mad.lo.s32 	%r14, %r11, %r12, %r13;
	mad.lo.s32 	%r15, %r6, %r10, %r14;
	mul.wide.s32 	%rd4, %r15, 4;
	add.s64 	%rd1, %rd3, %rd4;
	shl.b32 	%r16, %r15, 2;
	mov.u32 	%r17, _ZZ7bellmanPfiiE6s_grid;
	add.s32 	%r1, %r17, %r16;
	setp.lt.s32 	%p2, %r10, %r5;
	setp.lt.s32 	%p3, %r14, %r6;
	and.pred  	%p1, %p2, %p3;
	mov.b32 	%r21, 0;
	not.pred 	%p4, %p1;
$L__BB0_1:
	ld.global.f32 	%f2, [%rd1];
	st.shared.f32 	[%r1], %f2;
	bar.sync 	0;
	@%p4 bra 	$L__BB0_7;
	ld.shared.f32 	%f1, [%r1];
	setp.neu.f32 	%p6, %f1, 0f3F800000;
	@%p6 bra 	$L__BB0_4;
	mov.b32 	%r20, 1065353216;
	st.global.u32 	[%rd1], %r20;
	bra.uni 	$L__BB0_8;
$L__BB0_4:
	setp.neu.f32 	%p7, %f1, 0fBF800000;
	@%p7 bra 	$L__BB0_6;
	mov.b32 	%r19, -1082130432;
	st.global.u32 	[%rd1], %r19;
	bra.uni 	$L__BB0_8;
$L__BB0_6:
	mov.b32 	%r18, 1073741824;
	st.global.u32 	[%rd1], %r18;
	bra.uni 	$L__BB0_8;
$L__BB0_7:
	bar.sync 	0;
	add.s32 	%r21, %r21, 1;
	setp.ne.s32 	%p5, %r21, 1000;
	@%p5 bra 	$L__BB0_1;
$L__BB0_8:
	ret;

}


// ===== COMPILED SASS (sm_100) =====

	.target	sm_100

	.elftype	@"ET_EXEC"


//--------------------- .note.nv.tkinfo           --------------------------
	.section	.note.nv.tkinfo,"",@"SHT_NOTE"
	.sectionflags	@"SHF_NOTE_NV_TKINFO"
	.tkinfo
        /*0018*/ 	.word	0x00000002
        /*0030*/ 	.string	""
        /*0030*/ 	.string	"ptxas"
        /*0030*/ 	.string	"Cuda compilation tools, release 13.0, V13.0.88"
        /*0030*/ 	.string	"Build cuda_13.0.r13.0/compiler.36424714_0"
        /*0030*/ 	.string	"-arch sm_100 -m 64 "



//--------------------- .note.nv.cuinfo           --------------------------
	.section	.note.nv.cuinfo,"",@"SHT_NOTE"
	.sectionflags	@"SHF_NOTE_NV_CUINFO"
        /*0018*/ 	.short	0x0002
        /*001a*/ 	.short	0x0064
        /*001c*/ 	.short	0x0082
	.zero		2


//--------------------- .nv.info                  --------------------------
	.section	.nv.info,"",@"SHT_CUDA_INFO"
	.align	4


	//----- nvinfo : EIATTR_REGCOUNT
	.align		4
        /*0000*/ 	.byte	0x04, 0x2f
        /*0002*/ 	.short	(.L_1 - .L_0)
	.align		4
.L_0:
        /*0004*/ 	.word	index@(_Z7bellmanPfii)
        /*0008*/ 	.word	0x0000000a


	//----- nvinfo : EIATTR_FRAME_SIZE
	.align		4
.L_1:
        /*000c*/ 	.byte	0x04, 0x11
        /*000e*/ 	.short	(.L_3 - .L_2)
	.align		4
.L_2:
        /*0010*/ 	.word	index@(_Z7bellmanPfii)
        /*0014*/ 	.word	0x00000000


	//----- nvinfo : EIATTR_MIN_STACK_SIZE
	.align		4
.L_3:
        /*0018*/ 	.byte	0x04, 0x12
        /*001a*/ 	.short	(.L_5 - .L_4)
	.align		4
.L_4:
        /*001c*/ 	.word	index@(_Z7bellmanPfii)
        /*0020*/ 	.word	0x00000000
.L_5:


//--------------------- .nv.compat                --------------------------
	.section	.nv.compat,"",@"SHT_CUDA_COMPAT_INFO"
	.align	4
        /*0000*/ 	.byte	0x02, 0x09, 0x00, 0x00, 0x02, 0x02, 0x01, 0x00, 0x02, 0x05, 0x05, 0x00, 0x03, 0x07, 0x01, 0x01
        /*0010*/ 	.byte	0x02, 0x03, 0x00, 0x00, 0x02, 0x06, 0x01, 0x00, 0x04, 0x0b, 0x08, 0x00, 0x01, 0x00, 0x00, 0x00
        /*0020*/ 	.byte	0x00, 0x00, 0x00, 0x00


//--------------------- .nv.info._Z7bellmanPfii   --------------------------
	.section	.nv.info._Z7bellmanPfii,"",@"SHT_CUDA_INFO"
	.sectionflags	@""
	.align	4


	//----- nvinfo : EIATTR_CUDA_API_VERSION
	.align		4
        /*0000*/ 	.byte	0x04, 0x37
        /*0002*/ 	.short	(.L_7 - .L_6)
.L_6:
        /*0004*/ 	.word	0x00000082


	//----- nvinfo : EIATTR_KPARAM_INFO
	.align		4
.L_7:
        /*0008*/ 	.byte	0x04, 0x17
        /*000a*/ 	.short	(.L_9 - .L_8)
.L_8:
        /*000c*/ 	.word	0x00000000
        /*0010*/ 	.short	0x0002
        /*0012*/ 	.short	0x000c
        /*0014*/ 	.byte	0x00, 0xf0, 0x11, 0x00


	//----- nvinfo : EIATTR_KPARAM_INFO
	.align		4
.L_9:
        /*0018*/ 	.byte	0x04, 0x17
        /*001a*/ 	.short	(.L_11 - .L_10)
.L_10:
        /*001c*/ 	.word	0x00000000
        /*0020*/ 	.short	0x0001
        /*0022*/ 	.short	0x0008
        /*0024*/ 	.byte	0x00, 0xf0, 0x11, 0x00


	//----- nvinfo : EIATTR_KPARAM_INFO
	.align		4
.L_11:
        /*0028*/ 	.byte	0x04, 0x17
        /*002a*/ 	.short	(.L_13 - .L_12)
.L_12:
        /*002c*/ 	.word	0x00000000
        /*0030*/ 	.short	0x0000
        /*0032*/ 	.short	0x0000
        /*0034*/ 	.byte	0x00, 0xf5, 0x21, 0x00


	//----- nvinfo : EIATTR_SPARSE_MMA_MASK
	.align		4
.L_13:
        /*0038*/ 	.byte	0x03, 0x50
        /*003a*/ 	.short	0x0000


	//----- nvinfo : EIATTR_MAXREG_COUNT
	.align		4
        /*003c*/ 	.byte	0x03, 0x1b
        /*003e*/ 	.short	0x00ff


	//----- nvinfo : EIATTR_NUM_BARRIERS
	.align		4
        /*0040*/ 	.byte	0x02, 0x4c
        /*0042*/ 	.byte	0x01
	.zero		1


	//----- nvinfo : EIATTR_MERCURY_ISA_VERSION
	.align		4
        /*0044*/ 	.byte	0x03, 0x5f
        /*0046*/ 	.short	0x0101


	//----- nvinfo : EIATTR_VRC_CTA_INIT_COUNT
	.align		4
        /*0048*/ 	.byte	0x02, 0x4a
	.zero		1
	.zero		1


	//----- nvinfo : EIATTR_EXIT_INSTR_OFFSETS
	.align		4
        /*004c*/ 	.byte	0x04, 0x1c
        /*004e*/ 	.short	(.L_15 - .L_14)


	//   ....[0]....
.L_14:
        /*0050*/ 	.word	0x000001f0


	//   ....[1]....
        /*0054*/ 	.word	0x00000240


	//   ....[2]....
        /*0058*/ 	.word	0x00000280


	//   ....[3]....
        /*005c*/ 	.word	0x000002b0


	//----- nvinfo : EIATTR_CRS_STACK_SIZE
	.align		4
.L_15:
        /*0060*/ 	.byte	0x04, 0x1e
        /*0062*/ 	.short	(.L_17 - .L_16)
.L_16:
        /*0064*/ 	.word	0x00000000


	//----- nvinfo : EIATTR_CBANK_PARAM_SIZE
	.align		4
.L_17:
        /*0068*/ 	.byte	0x03, 0x19
        /*006a*/ 	.short	0x0010


	//----- nvinfo : EIATTR_PARAM_CBANK
	.align		4
        /*006c*/ 	.byte	0x04, 0x0a
        /*006e*/ 	.short	(.L_19 - .L_18)
	.align		4
.L_18:
        /*0070*/ 	.word	index@(.nv.constant0._Z7bellmanPfii)
        /*0074*/ 	.short	0x0380
        /*0076*/ 	.short	0x0010


	//----- nvinfo : EIATTR_SW_WAR
	.align		4
.L_19:
        /*0078*/ 	.byte	0x04, 0x36
        /*007a*/ 	.short	(.L_21 - .L_20)
.L_20:
        /*007c*/ 	.word	0x00000008
.L_21:


//--------------------- .nv.callgraph             --------------------------
	.section	.nv.callgraph,"",@"SHT_CUDA_CALLGRAPH"
	.align	4
	.sectionentsize	8
	.align		4
        /*0000*/ 	.word	0x00000000
	.align		4
        /*0004*/ 	.word	0xffffffff
	.align		4
        /*0008*/ 	.word	0x00000000
	.align		4
        /*000c*/ 	.word	0xfffffffe
	.align		4
        /*0010*/ 	.word	0x00000000
	.align		4
        /*0014*/ 	.word	0xfffffffd
	.align		4
        /*0018*/ 	.word	0x00000000
	.align		4
        /*001c*/ 	.word	0xfffffffc


//--------------------- .text._Z7bellmanPfii      --------------------------
	.section	.text._Z7bellmanPfii,"ax",@progbits
	.align	128
        .global         _Z7bellmanPfii
        .type           _Z7bellmanPfii,@function
        .size           _Z7bellmanPfii,(.L_x_3 - _Z7bellmanPfii)
        .other          _Z7bellmanPfii,@"STO_CUDA_ENTRY STV_DEFAULT"
_Z7bellmanPfii:
.text._Z7bellmanPfii:
[----:B------:R-:W-:Y:S01]  /*0000*/  LDC R1, c[0x0][0x37c] ;  /* 0x0000df00ff017b82 */ /* 0x000fe20000000800 */
[----:B------:R-:W0:Y:S07]  /*0010*/  S2R R4, SR_TID.Y ;  /* 0x0000000000047919 */ /* 0x000e2e0000002200 */
[----:B------:R-:W1:Y:S01]  /*0020*/  LDC R0, c[0x0][0x360] ;  /* 0x0000d800ff007b82 */ /* 0x000e620000000800 */
[----:B------:R-:W2:Y:S01]  /*0030*/  LDCU.64 UR8, c[0x0][0x388] ;  /* 0x00007100ff0877ac */ /* 0x000ea20008000a00 */
[----:B------:R-:W1:Y:S06]  /*0040*/  S2R R7, SR_TID.X ;  /* 0x0000000000077919 */ /* 0x000e6c0000002100 */
[----:B------:R-:W0:Y:S08]  /*0050*/  S2UR UR6, SR_CTAID.Y ;  /* 0x00000000000679c3 */ /* 0x000e300000002600 */
[----:B------:R-:W0:Y:S08]  /*0060*/  LDC R5, c[0x0][0x364] ;  /* 0x0000d900ff057b82 */ /* 0x000e300000000800 */
[----:B------:R-:W1:Y:S08]  /*0070*/  S2UR UR4, SR_CTAID.X ;  /* 0x00000000000479c3 */ /* 0x000e700000002500 */
[----:B------:R-:W3:Y:S08]  /*0080*/  S2UR UR5, SR_CgaCtaId ;  /* 0x00000000000579c3 */ /* 0x000ef00000008800 */
[----:B------:R-:W4:Y:S01]  /*0090*/  LDC.64 R2, c[0x0][0x380] ;  /* 0x0000e000ff027b82 */ /* 0x000f220000000a00 */
[----:B0-----:R-:W-:Y:S01]  /*00a0*/  IMAD R5, R5, UR6, R4 ;  /* 0x0000000605057c24 */ /* 0x001fe2000f8e0204 */
[----:B------:R-:W0:Y:S01]  /*00b0*/  LDCU.64 UR6, c[0x0][0x358] ;  /* 0x00006b00ff0677ac */ /* 0x000e220008000a00 */
[----:B------:R-:W-:-:S03]  /*00c0*/  IMAD.MOV.U32 R4, RZ, RZ, RZ ;  /* 0x000000ffff047224 */ /* 0x000fc600078e00ff */
[----:B--2---:R-:W-:Y:S01]  /*00d0*/  ISETP.GE.AND P0, PT, R5, UR9, PT ;  /* 0x0000000905007c0c */ /* 0x004fe2000bf06270 */
[----:B-1----:R-:W-:Y:S01]  /*00e0*/  IMAD R0, R0, UR4, R7 ;  /* 0x0000000400007c24 */ /* 0x002fe2000f8e0207 */
[----:B------:R-:W-:-:S03]  /*00f0*/  UMOV UR4, 0x400 ;  /* 0x0000040000047882 */ /* 0x000fc60000000000 */
[C---:B------:R-:W-:Y:S01]  /*0100*/  IMAD R5, R0.reuse, UR9, R5 ;  /* 0x0000000900057c24 */ /* 0x040fe2000f8e0205 */
[----:B------:R-:W-:Y:S01]  /*0110*/  ISETP.LT.AND P0, PT, R0, UR8, !P0 ;  /* 0x0000000800007c0c */ /* 0x000fe2000c701270 */
[----:B---3--:R-:W-:Y:S02]  /*0120*/  ULEA UR4, UR5, UR4, 0x18 ;  /* 0x0000000405047291 */ /* 0x008fe4000f8ec0ff */
[----:B----4-:R-:W-:-:S04]  /*0130*/  IMAD.WIDE R2, R5, 0x4, R2 ;  /* 0x0000000405027825 */ /* 0x010fc800078e0202 */
[----:B0-----:R-:W-:-:S07]  /*0140*/  LEA R5, R5, UR4, 0x2 ;  /* 0x0000000405057c11 */ /* 0x001fce000f8e10ff */
.L_x_1:
[----:B0-----:R-:W2:Y:S01]  /*0150*/  LDG.E R0, desc[UR6][R2.64] ;  /* 0x0000000602007981 */ /* 0x001ea2000c1e1900 */
[----:B------:R-:W-:Y:S05]  /*0160*/  WARPSYNC.ALL ;  /* 0x0000000000007948 */ /* 0x000fea0003800000 */
[----:B--2---:R0:W-:Y:S01]  /*0170*/  STS [R5], R0 ;  /* 0x0000000005007388 */ /* 0x0041e20000000800 */
[----:B------:R-:W-:Y:S06]  /*0180*/  BAR.SYNC.DEFER_BLOCKING 0x0 ;  /* 0x0000000000007b1d */ /* 0x000fec0000010000 */
[----:B------:R-:W-:Y:S05]  /*0190*/  @P0 BRA `(.L_x_0) ;  /* 0x0000000000180947 */ /* 0x000fea0003800000 */
[----:B------:R-:W-:Y:S01]  /*01a0*/  IADD3 R4, PT, PT, R4, 0x1, RZ ;  /* 0x0000000104047810 */ /* 0x000fe20007ffe0ff */
[----:B------:R-:W-:Y:S05]  /*01b0*/  WARPSYNC.ALL ;  /* 0x0000000000007948 */ /* 0x000fea0003800000 */
[----:B------:R-:W-:Y:S01]  /*01c0*/  BAR.SYNC.DEFER_BLOCKING 0x0 ;  /* 0x0000000000007b1d */ /* 0x000fe20000010000 */
[----:B------:R-:W-:-:S13]  /*01d0*/  ISETP.NE.AND P1, PT, R4, 0x3e8, PT ;  /* 0x000003e80400780c */ /* 0x000fda0003f25270 */
[----:B------:R-:W-:Y:S05]  /*01e0*/  @P1 BRA `(.L_x_1) ;  /* 0xfffffffc00d81947 */ /* 0x000fea000383ffff */
[----:B------:R-:W-:Y:S05]  /*01f0*/  EXIT ;  /* 0x000000000000794d */ /* 0x000fea0003800000 */
.L_x_0:
[----:B0-----:R-:W0:Y:S02]  /*0200*/  LDS R5, [R5] ;  /* 0x0000000005057984 */ /* 0x001e240000000800 */
[----:B0-----:R-:W-:-:S13]  /*0210*/  FSETP.NEU.AND P0, PT, R5, 1, PT ;  /* 0x3f8000000500780b */ /* 0x001fda0003f0d000 */
[----:B------:R-:W-:-:S05]  /*0220*/  @!P0 IMAD.MOV.U32 R7, RZ, RZ, 0x3f800000 ;  /* 0x3f800000ff078424 */ /* 0x000fca00078e00ff */
[----:B------:R0:W-:Y:S01]  /*0230*/  @!P0 STG.E desc[UR6][R2.64], R7 ;  /* 0x0000000702008986 */ /* 0x0001e2000c101906 */
[----:B------:R-:W-:Y:S05]  /*0240*/  @!P0 EXIT ;  /* 0x000000000000894d */ /* 0x000fea0003800000 */
[----:B------:R-:W-:-:S13]  /*0250*/  FSETP.NEU.AND P0, PT, R5, -1, PT ;  /* 0xbf8000000500780b */ /* 0x000fda0003f0d000 */
[----:B------:R-:W-:-:S05]  /*0260*/  @!P0 MOV R5, 0xbf800000 ;  /* 0xbf80000000058802 */ /* 0x000fca0000000f00 */
[----:B------:R1:W-:Y:S01]  /*0270*/  @!P0 STG.E desc[UR6][R2.64], R5 ;  /* 0x0000000502008986 */ /* 0x0003e2000c101906 */
[----:B------:R-:W-:Y:S05]  /*0280*/  @!P0 EXIT ;  /* 0x000000000000894d */ /* 0x000fea0003800000 */
[----:B-1----:R-:W-:-:S05]  /*0290*/  IMAD.MOV.U32 R5, RZ, RZ, 0x40000000 ;  /* 0x40000000ff057424 */ /* 0x002fca00078e00ff */
[----:B------:R-:W-:Y:S01]  /*02a0*/  STG.E desc[UR6][R2.64], R5 ;  /* 0x0000000502007986 */ /* 0x000fe2000c101906 */
[----:B------:R-:W-:Y:S05]  /*02b0*/  EXIT ;  /* 0x000000000000794d */ /* 0x000fea0003800000 */
.L_x_2:
[----:B------:R-:W-:-:S00]  /*02c0*/  BRA `(.L_x_2) ;  /* 0xfffffffc00fc7947 */ /* 0x000fc0000383ffff */
[----:B------:R-:W-:-:S00]  /*02d0*/  NOP ;  /* 0x0000000000007918 */ /* 0x000fc00000000000 */
        /* <DEDUP_REMOVED lines=10> */
.L_x_3:


//--------------------- .nv.shared._Z7bellmanPfii --------------------------
	.section	.nv.shared._Z7bellmanPfii,"aw",@nobits
	.sectionflags	@""
	.align	4
.nv.shared._Z7bellmanPfii:
	.zero		5120


//--------------------- .nv.shared.reserved.0     --------------------------
	.section	.nv.shared.reserved.0,"aw",@nobits
	.weak		__nv_reservedSMEM_offset_0_alias
	.size		__nv_reservedSMEM_offset_0_alias, 0, 64
	.other		__nv_reservedSMEM_offset_0_alias,@"STO_CUDA_RESERVED_SHARED STV_DEFAULT"
__nv_reservedSMEM_offset_0_alias:
	.zero		0
	.zero		64


//--------------------- .nv.constant0._Z7bellmanPfii --------------------------
	.section	.nv.constant0._Z7bellmanPfii,"a",@progbits
	.sectionflags	@""
	.align	4
.nv.constant0._Z7bellmanPfii:
	.zero		912


//--------------------- SYMBOLS --------------------------

	.type		.nv.reservedSmem.offset0,@object
	.size		.nv.reservedSmem.offset0,0x4
	.type		.nv.reservedSmem.cap,@object
	.size		.nv.reservedSmem.cap,0x4
